//
// Generated by NVIDIA NVVM Compiler
//
// Compiler Build ID: CL-36424714
// Cuda compilation tools, release 13.0, V13.0.88
// Based on NVVM 20.0.0
//

.version 9.0
.target sm_100
.address_size 64

	// .globl	_Z15matrixMulKernelPiS_S_iii

.visible .entry _Z15matrixMulKernelPiS_S_iii(
	.param .u64 .ptr .align 1 _Z15matrixMulKernelPiS_S_iii_param_0,
	.param .u64 .ptr .align 1 _Z15matrixMulKernelPiS_S_iii_param_1,
	.param .u64 .ptr .align 1 _Z15matrixMulKernelPiS_S_iii_param_2,
	.param .u32 _Z15matrixMulKernelPiS_S_iii_param_3,
	.param .u32 _Z15matrixMulKernelPiS_S_iii_param_4,
	.param .u32 _Z15matrixMulKernelPiS_S_iii_param_5
)
{
	.reg .pred 	%p<13>;
	.reg .b32 	%r<107>;
	.reg .b64 	%rd<53>;

	ld.param.u64 	%rd7, [_Z15matrixMulKernelPiS_S_iii_param_0];
	ld.param.u64 	%rd8, [_Z15matrixMulKernelPiS_S_iii_param_1];
	ld.param.u64 	%rd6, [_Z15matrixMulKernelPiS_S_iii_param_2];
	ld.param.u32 	%r32, [_Z15matrixMulKernelPiS_S_iii_param_3];
	ld.param.u32 	%r30, [_Z15matrixMulKernelPiS_S_iii_param_4];
	ld.param.u32 	%r31, [_Z15matrixMulKernelPiS_S_iii_param_5];
	cvta.to.global.u64 	%rd1, %rd8;
	cvta.to.global.u64 	%rd2, %rd7;
	mov.u32 	%r33, %ctaid.y;
	mov.u32 	%r34, %ntid.y;
	mov.u32 	%r35, %tid.y;
	mad.lo.s32 	%r1, %r33, %r34, %r35;
	mov.u32 	%r36, %ctaid.x;
	mov.u32 	%r37, %ntid.x;
	mov.u32 	%r38, %tid.x;
	mad.lo.s32 	%r2, %r36, %r37, %r38;
	setp.ge.s32 	%p1, %r1, %r32;
	setp.ge.s32 	%p2, %r2, %r31;
	or.pred  	%p3, %p1, %p2;
	@%p3 bra 	$L__BB0_14;
	setp.lt.s32 	%p4, %r30, 1;
	mov.b32 	%r106, 0;
	@%p4 bra 	$L__BB0_13;
	mul.lo.s32 	%r3, %r30, %r1;
	and.b32  	%r4, %r30, 7;
	setp.lt.u32 	%p5, %r30, 8;
	mov.b32 	%r101, 0;
	mov.u32 	%r106, %r101;
	@%p5 bra 	$L__BB0_5;
	and.b32  	%r101, %r30, 2147483640;
	neg.s32 	%r95, %r101;
	shl.b32 	%r7, %r31, 3;
	mul.wide.u32 	%rd9, %r3, 4;
	add.s64 	%rd10, %rd9, %rd2;
	add.s64 	%rd52, %rd10, 16;
	mov.b32 	%r106, 0;
	mul.wide.s32 	%rd13, %r31, 4;
	mov.u32 	%r94, %r2;
$L__BB0_4:
	.pragma "nounroll";
	ld.global.u32 	%r43, [%rd52+-16];
	mul.wide.s32 	%rd11, %r94, 4;
	add.s64 	%rd12, %rd1, %rd11;
	ld.global.u32 	%r44, [%rd12];
	mad.lo.s32 	%r45, %r44, %r43, %r106;
	ld.global.u32 	%r46, [%rd52+-12];
	add.s64 	%rd14, %rd12, %rd13;
	ld.global.u32 	%r47, [%rd14];
	mad.lo.s32 	%r48, %r47, %r46, %r45;
	ld.global.u32 	%r49, [%rd52+-8];
	add.s64 	%rd15, %rd14, %rd13;
	ld.global.u32 	%r50, [%rd15];
	mad.lo.s32 	%r51, %r50, %r49, %r48;
	ld.global.u32 	%r52, [%rd52+-4];
	add.s64 	%rd16, %rd15, %rd13;
	ld.global.u32 	%r53, [%rd16];
	mad.lo.s32 	%r54, %r53, %r52, %r51;
	ld.global.u32 	%r55, [%rd52];
	add.s64 	%rd17, %rd16, %rd13;
	ld.global.u32 	%r56, [%rd17];
	mad.lo.s32 	%r57, %r56, %r55, %r54;
	ld.global.u32 	%r58, [%rd52+4];
	add.s64 	%rd18, %rd17, %rd13;
	ld.global.u32 	%r59, [%rd18];
	mad.lo.s32 	%r60, %r59, %r58, %r57;
	ld.global.u32 	%r61, [%rd52+8];
	add.s64 	%rd19, %rd18, %rd13;
	ld.global.u32 	%r62, [%rd19];
	mad.lo.s32 	%r63, %r62, %r61, %r60;
	ld.global.u32 	%r64, [%rd52+12];
	add.s64 	%rd20, %rd19, %rd13;
	ld.global.u32 	%r65, [%rd20];
	mad.lo.s32 	%r106, %r65, %r64, %r63;
	add.s32 	%r95, %r95, 8;
	add.s32 	%r94, %r94, %r7;
	add.s64 	%rd52, %rd52, 32;
	setp.ne.s32 	%p6, %r95, 0;
	@%p6 bra 	$L__BB0_4;
$L__BB0_5:
	setp.eq.s32 	%p7, %r4, 0;
	@%p7 bra 	$L__BB0_13;
	and.b32  	%r17, %r30, 3;
	setp.lt.u32 	%p8, %r4, 4;
	@%p8 bra 	$L__BB0_8;
	add.s32 	%r67, %r101, %r3;
	mul.wide.u32 	%rd21, %r67, 4;
	add.s64 	%rd22, %rd2, %rd21;
	ld.global.u32 	%r68, [%rd22];
	mad.lo.s32 	%r69, %r101, %r31, %r2;
	mul.wide.s32 	%rd23, %r69, 4;
	add.s64 	%rd24, %rd1, %rd23;
	ld.global.u32 	%r70, [%rd24];
	mad.lo.s32 	%r71, %r70, %r68, %r106;
	cvt.u64.u32 	%rd25, %r3;
	cvt.u64.u32 	%rd26, %r101;
	add.s64 	%rd27, %rd26, %rd25;
	shl.b64 	%rd28, %rd27, 2;
	add.s64 	%rd29, %rd2, %rd28;
	ld.global.u32 	%r72, [%rd29+4];
	mul.wide.s32 	%rd30, %r31, 4;
	add.s64 	%rd31, %rd24, %rd30;
	ld.global.u32 	%r73, [%rd31];
	mad.lo.s32 	%r74, %r73, %r72, %r71;
	ld.global.u32 	%r75, [%rd29+8];
	add.s64 	%rd32, %rd31, %rd30;
	ld.global.u32 	%r76, [%rd32];
	mad.lo.s32 	%r77, %r76, %r75, %r74;
	ld.global.u32 	%r78, [%rd29+12];
	add.s64 	%rd33, %rd32, %rd30;
	ld.global.u32 	%r79, [%rd33];
	mad.lo.s32 	%r106, %r79, %r78, %r77;
	add.s32 	%r101, %r101, 4;
$L__BB0_8:
	setp.eq.s32 	%p9, %r17, 0;
	@%p9 bra 	$L__BB0_13;
	setp.eq.s32 	%p10, %r17, 1;
	@%p10 bra 	$L__BB0_11;
	add.s32 	%r81, %r101, %r3;
	mul.wide.u32 	%rd34, %r81, 4;
	add.s64 	%rd35, %rd2, %rd34;
	ld.global.u32 	%r82, [%rd35];
	mad.lo.s32 	%r83, %r101, %r31, %r2;
	mul.wide.s32 	%rd36, %r83, 4;
	add.s64 	%rd37, %rd1, %rd36;
	ld.global.u32 	%r84, [%rd37];
	mad.lo.s32 	%r85, %r84, %r82, %r106;
	cvt.u64.u32 	%rd38, %r3;
	cvt.u64.u32 	%rd39, %r101;
	add.s64 	%rd40, %rd39, %rd38;
	shl.b64 	%rd41, %rd40, 2;
	add.s64 	%rd42, %rd2, %rd41;
	ld.global.u32 	%r86, [%rd42+4];
	mul.wide.s32 	%rd43, %r31, 4;
	add.s64 	%rd44, %rd37, %rd43;
	ld.global.u32 	%r87, [%rd44];
	mad.lo.s32 	%r106, %r87, %r86, %r85;
	add.s32 	%r101, %r101, 2;
$L__BB0_11:
	and.b32  	%r88, %r30, 1;
	setp.eq.b32 	%p11, %r88, 1;
	not.pred 	%p12, %p11;
	@%p12 bra 	$L__BB0_13;
	add.s32 	%r89, %r101, %r3;
	mul.wide.u32 	%rd45, %r89, 4;
	add.s64 	%rd46, %rd2, %rd45;
	ld.global.u32 	%r90, [%rd46];
	mad.lo.s32 	%r91, %r101, %r31, %r2;
	mul.wide.s32 	%rd47, %r91, 4;
	add.s64 	%rd48, %rd1, %rd47;
	ld.global.u32 	%r92, [%rd48];
	mad.lo.s32 	%r106, %r92, %r90, %r106;
$L__BB0_13:
	mad.lo.s32 	%r93, %r31, %r1, %r2;
	cvta.to.global.u64 	%rd49, %rd6;
	mul.wide.s32 	%rd50, %r93, 4;
	add.s64 	%rd51, %rd49, %rd50;
	st.global.u32 	[%rd51], %r106;
$L__BB0_14:
	ret;

}


// ===== COMPILED SASS (sm_100) =====

	.target	sm_100

	.elftype	@"ET_EXEC"


//--------------------- .note.nv.tkinfo           --------------------------
	.section	.note.nv.tkinfo,"",@"SHT_NOTE"
	.sectionflags	@"SHF_NOTE_NV_TKINFO"
	.tkinfo
        /*0018*/ 	.word	0x00000002
        /*0030*/ 	.string	""
        /*0030*/ 	.string	"ptxas"
        /*0030*/ 	.string	"Cuda compilation tools, release 13.0, V13.0.88"
        /*0030*/ 	.string	"Build cuda_13.0.r13.0/compiler.36424714_0"
        /*0030*/ 	.string	"-arch sm_100 -m 64 "



//--------------------- .note.nv.cuinfo           --------------------------
	.section	.note.nv.cuinfo,"",@"SHT_NOTE"
	.sectionflags	@"SHF_NOTE_NV_CUINFO"
        /*0018*/ 	.short	0x0002
        /*001a*/ 	.short	0x0064
        /*001c*/ 	.short	0x0082
	.zero		2


//--------------------- .nv.info                  --------------------------
	.section	.nv.info,"",@"SHT_CUDA_INFO"
	.align	4


	//----- nvinfo : EIATTR_REGCOUNT
	.align		4
        /*0000*/ 	.byte	0x04, 0x2f
        /*0002*/ 	.short	(.L_1 - .L_0)
	.align		4
.L_0:
        /*0004*/ 	.word	index@(_Z15matrixMulKernelPiS_S_iii)
        /*0008*/ 	.word	0x00000020


	//----- nvinfo : EIATTR_FRAME_SIZE
	.align		4
.L_1:
        /*000c*/ 	.byte	0x04, 0x11
        /*000e*/ 	.short	(.L_3 - .L_2)
	.align		4
.L_2:
        /*0010*/ 	.word	index@(_Z15matrixMulKernelPiS_S_iii)
        /*0014*/ 	.word	0x00000000


	//----- nvinfo : EIATTR_MIN_STACK_SIZE
	.align		4
.L_3:
        /*0018*/ 	.byte	0x04, 0x12
        /*001a*/ 	.short	(.L_5 - .L_4)
	.align		4
.L_4:
        /*001c*/ 	.word	index@(_Z15matrixMulKernelPiS_S_iii)
        /*0020*/ 	.word	0x00000000
.L_5:


//--------------------- .nv.compat                --------------------------
	.section	.nv.compat,"",@"SHT_CUDA_COMPAT_INFO"
	.align	4
        /*0000*/ 	.byte	0x02, 0x09, 0x00, 0x00, 0x02, 0x02, 0x01, 0x00, 0x02, 0x05, 0x05, 0x00, 0x03, 0x07, 0x01, 0x01
        /*0010*/ 	.byte	0x02, 0x03, 0x00, 0x00, 0x02, 0x06, 0x01, 0x00, 0x04, 0x0b, 0x08, 0x00, 0x09, 0x00, 0x00, 0x00
        /*0020*/ 	.byte	0x00, 0x00, 0x00, 0x00


//--------------------- .nv.info._Z15matrixMulKernelPiS_S_iii --------------------------
	.section	.nv.info._Z15matrixMulKernelPiS_S_iii,"",@"SHT_CUDA_INFO"
	.sectionflags	@""
	.align	4


	//----- nvinfo : EIATTR_CUDA_API_VERSION
	.align		4
        /*0000*/ 	.byte	0x04, 0x37
        /*0002*/ 	.short	(.L_7 - .L_6)
.L_6:
        /*0004*/ 	.word	0x00000082


	//----- nvinfo : EIATTR_KPARAM_INFO
	.align		4
.L_7:
        /*0008*/ 	.byte	0x04, 0x17
        /*000a*/ 	.short	(.L_9 - .L_8)
.L_8:
        /*000c*/ 	.word	0x00000000
        /*0010*/ 	.short	0x0005
        /*0012*/ 	.short	0x0020
        /*0014*/ 	.byte	0x00, 0xf0, 0x11, 0x00


	//----- nvinfo : EIATTR_KPARAM_INFO
	.align		4
.L_9:
        /*0018*/ 	.byte	0x04, 0x17
        /*001a*/ 	.short	(.L_11 - .L_10)
.L_10:
        /*001c*/ 	.word	0x00000000
        /*0020*/ 	.short	0x0004
        /*0022*/ 	.short	0x001c
        /*0024*/ 	.byte	0x00, 0xf0, 0x11, 0x00


	//----- nvinfo : EIATTR_KPARAM_INFO
	.align		4
.L_11:
        /*0028*/ 	.byte	0x04, 0x17
        /*002a*/ 	.short	(.L_13 - .L_12)
.L_12:
        /*002c*/ 	.word	0x00000000
        /*0030*/ 	.short	0x0003
        /*0032*/ 	.short	0x0018
        /*0034*/ 	.byte	0x00, 0xf0, 0x11, 0x00


	//----- nvinfo : EIATTR_KPARAM_INFO
	.align		4
.L_13:
        /*0038*/ 	.byte	0x04, 0x17
        /*003a*/ 	.short	(.L_15 - .L_14)
.L_14:
        /*003c*/ 	.word	0x00000000
        /*0040*/ 	.short	0x0002
        /*0042*/ 	.short	0x0010
        /*0044*/ 	.byte	0x00, 0xf5, 0x21, 0x00


	//----- nvinfo : EIATTR_KPARAM_INFO
	.align		4
.L_15:
        /*0048*/ 	.byte	0x04, 0x17
        /*004a*/ 	.short	(.L_17 - .L_16)
.L_16:
        /*004c*/ 	.word	0x00000000
        /*0050*/ 	.short	0x0001
        /*0052*/ 	.short	0x0008
        /*0054*/ 	.byte	0x00, 0xf5, 0x21, 0x00


	//----- nvinfo : EIATTR_KPARAM_INFO
	.align		4
.L_17:
        /*0058*/ 	.byte	0x04, 0x17
        /*005a*/ 	.short	(.L_19 - .L_18)
.L_18:
        /*005c*/ 	.word	0x00000000
        /*0060*/ 	.short	0x0000
        /*0062*/ 	.short	0x0000
        /*0064*/ 	.byte	0x00, 0xf5, 0x21, 0x00


	//----- nvinfo : EIATTR_SPARSE_MMA_MASK
	.align		4
.L_19:
        /*0068*/ 	.byte	0x03, 0x50
        /*006a*/ 	.short	0x0000


	//----- nvinfo : EIATTR_MAXREG_COUNT
	.align		4
        /*006c*/ 	.byte	0x03, 0x1b
        /*006e*/ 	.short	0x00ff


	//----- nvinfo : EIATTR_MERCURY_ISA_VERSION
	.align		4
        /*0070*/ 	.byte	0x03, 0x5f
        /*0072*/ 	.short	0x0101


	//----- nvinfo : EIATTR_VRC_CTA_INIT_COUNT
	.align		4
        /*0074*/ 	.byte	0x02, 0x4a
	.zero		1
	.zero		1


	//----- nvinfo : EIATTR_EXIT_INSTR_OFFSETS
	.align		4
        /*0078*/ 	.byte	0x04, 0x1c
        /*007a*/ 	.short	(.L_21 - .L_20)


	//   ....[0]....
.L_20:
        /*007c*/ 	.word	0x000000d0


	//   ....[1]....
        /*0080*/ 	.word	0x000008e0


	//----- nvinfo : EIATTR_CBANK_PARAM_SIZE
	.align		4
.L_21:
        /*0084*/ 	.byte	0x03, 0x19
        /*0086*/ 	.short	0x0024


	//----- nvinfo : EIATTR_PARAM_CBANK
	.align		4
        /*0088*/ 	.byte	0x04, 0x0a
        /*008a*/ 	.short	(.L_23 - .L_22)
	.align		4
.L_22:
        /*008c*/ 	.word	index@(.nv.constant0._Z15matrixMulKernelPiS_S_iii)
        /*0090*/ 	.short	0x0380
        /*0092*/ 	.short	0x0024


	//----- nvinfo : EIATTR_SW_WAR
	.align		4
.L_23:
        /*0094*/ 	.byte	0x04, 0x36
        /*0096*/ 	.short	(.L_25 - .L_24)
.L_24:
        /*0098*/ 	.word	0x00000008
.L_25:


//--------------------- .nv.callgraph             --------------------------
	.section	.nv.callgraph,"",@"SHT_CUDA_CALLGRAPH"
	.align	4
	.sectionentsize	8
	.align		4
        /*0000*/ 	.word	0x00000000
	.align		4
        /*0004*/ 	.word	0xffffffff
	.align		4
        /*0008*/ 	.word	0x00000000
	.align		4
        /*000c*/ 	.word	0xfffffffe
	.align		4
        /*0010*/ 	.word	0x00000000
	.align		4
        /*0014*/ 	.word	0xfffffffd
	.align		4
        /*0018*/ 	.word	0x00000000
	.align		4
        /*001c*/ 	.word	0xfffffffc


//--------------------- .text._Z15matrixMulKernelPiS_S_iii --------------------------
	.section	.text._Z15matrixMulKernelPiS_S_iii,"ax",@progbits
	.align	128
        .global         _Z15matrixMulKernelPiS_S_iii
        .type           _Z15matrixMulKernelPiS_S_iii,@function
        .size           _Z15matrixMulKernelPiS_S_iii,(.L_x_5 - _Z15matrixMulKernelPiS_S_iii)
        .other          _Z15matrixMulKernelPiS_S_iii,@"STO_CUDA_ENTRY STV_DEFAULT"
_Z15matrixMulKernelPiS_S_iii:
.text._Z15matrixMulKernelPiS_S_iii:
[----:B------:R-:W-:Y:S01]  /*0000*/  LDC R1, c[0x0][0x37c] ;  /* 0x0000df00ff017b82 */ /* 0x000fe20000000800 */
[----:B------:R-:W0:Y:S07]  /*0010*/  S2R R5, SR_TID.X ;  /* 0x0000000000057919 */ /* 0x000e2e0000002100 */
[----:B------:R-:W1:Y:S01]  /*0020*/  LDC R16, c[0x0][0x364] ;  /* 0x0000d900ff107b82 */ /* 0x000e620000000800 */
[----:B------:R-:W2:Y:S01]  /*0030*/  LDCU UR6, c[0x0][0x398] ;  /* 0x00007300ff0677ac */ /* 0x000ea20008000800 */
[----:B------:R-:W1:Y:S06]  /*0040*/  S2R R3, SR_TID.Y ;  /* 0x0000000000037919 */ /* 0x000e6c0000002200 */
[----:B------:R-:W0:Y:S08]  /*0050*/  S2UR UR5, SR_CTAID.X ;  /* 0x00000000000579c3 */ /* 0x000e300000002500 */
[----:B------:R-:W0:Y:S08]  /*0060*/  LDC R0, c[0x0][0x360] ;  /* 0x0000d800ff007b82 */ /* 0x000e300000000800 */
[----:B------:R-:W1:Y:S08]  /*0070*/  S2UR UR4, SR_CTAID.Y ;  /* 0x00000000000479c3 */ /* 0x000e700000002600 */
[----:B------:R-:W3:Y:S01]  /*0080*/  LDC R17, c[0x0][0x3a0] ;  /* 0x0000e800ff117b82 */ /* 0x000ee20000000800 */
[----:B0-----:R-:W-:-:S02]  /*0090*/  IMAD R0, R0, UR5, R5 ;  /* 0x0000000500007c24 */ /* 0x001fc4000f8e0205 */
[----:B-1----:R-:W-:-:S03]  /*00a0*/  IMAD R16, R16, UR4, R3 ;  /* 0x0000000410107c24 */ /* 0x002fc6000f8e0203 */
[----:B---3--:R-:W-:-:S04]  /*00b0*/  ISETP.GE.AND P0, PT, R0, R17, PT ;  /* 0x000000110000720c */ /* 0x008fc80003f06270 */
[----:B--2---:R-:W-:-:S13]  /*00c0*/  ISETP.GE.OR P0, PT, R16, UR6, P0 ;  /* 0x0000000610007c0c */ /* 0x004fda0008706670 */
[----:B------:R-:W-:Y:S05]  /*00d0*/  @P0 EXIT ;  /* 0x000000000000094d */ /* 0x000fea0003800000 */
[----:B------:R-:W0:Y:S01]  /*00e0*/  LDC R19, c[0x0][0x39c] ;  /* 0x0000e700ff137b82 */ /* 0x000e220000000800 */
[----:B------:R-:W1:Y:S01]  /*00f0*/  LDCU.64 UR4, c[0x0][0x358] ;  /* 0x00006b00ff0477ac */ /* 0x000e620008000a00 */
[----:B------:R-:W-:Y:S01]  /*0100*/  HFMA2 R24, -RZ, RZ, 0, 0 ;  /* 0x00000000ff187431 */ /* 0x000fe200000001ff */
[----:B0-----:R-:W-:-:S13]  /*0110*/  ISETP.GE.AND P0, PT, R19, 0x1, PT ;  /* 0x000000011300780c */ /* 0x001fda0003f06270 */
[----:B-1----:R-:W-:Y:S05]  /*0120*/  @!P0 BRA `(.L_x_0) ;  /* 0x0000000400dc8947 */ /* 0x002fea0003800000 */
[C---:B------:R-:W-:Y:S01]  /*0130*/  ISETP.GE.U32.AND P1, PT, R19.reuse, 0x8, PT ;  /* 0x000000081300780c */ /* 0x040fe20003f26070 */
[----:B------:R-:W-:Y:S01]  /*0140*/  IMAD R20, R16, R19, RZ ;  /* 0x0000001310147224 */ /* 0x000fe200078e02ff */
[----:B------:R-:W-:Y:S02]  /*0150*/  LOP3.LUT R27, R19, 0x7, RZ, 0xc0, !PT ;  /* 0x00000007131b7812 */ /* 0x000fe400078ec0ff */
[----:B------:R-:W-:Y:S02]  /*0160*/  MOV R21, RZ ;  /* 0x000000ff00157202 */ /* 0x000fe40000000f00 */
[----:B------:R-:W-:Y:S02]  /*0170*/  ISETP.NE.AND P0, PT, R27, RZ, PT ;  /* 0x000000ff1b00720c */ /* 0x000fe40003f05270 */
[----:B------:R-:W-:-:S05]  /*0180*/  MOV R24, RZ ;  /* 0x000000ff00187202 */ /* 0x000fca0000000f00 */
[----:B------:R-:W-:Y:S06]  /*0190*/  @!P1 BRA `(.L_x_1) ;  /* 0x0000000000c09947 */ /* 0x000fec0003800000 */
[----:B------:R-:W0:Y:S01]  /*01a0*/  LDC.64 R2, c[0x0][0x380] ;  /* 0x0000e000ff027b82 */ /* 0x000e220000000a00 */
[----:B------:R-:W-:Y:S02]  /*01b0*/  LOP3.LUT R21, R19, 0x7ffffff8, RZ, 0xc0, !PT ;  /* 0x7ffffff813157812 */ /* 0x000fe400078ec0ff */
[----:B------:R-:W-:Y:S02]  /*01c0*/  MOV R24, RZ ;  /* 0x000000ff00187202 */ /* 0x000fe40000000f00 */
[----:B------:R-:W-:Y:S02]  /*01d0*/  MOV R18, R0 ;  /* 0x0000000000127202 */ /* 0x000fe40000000f00 */
[----:B------:R-:W-:Y:S01]  /*01e0*/  IADD3 R22, PT, PT, -R21, RZ, RZ ;  /* 0x000000ff15167210 */ /* 0x000fe20007ffe1ff */
[----:B0-----:R-:W-:-:S03]  /*01f0*/  IMAD.WIDE.U32 R2, R20, 0x4, R2 ;  /* 0x0000000414027825 */ /* 0x001fc600078e0002 */
[----:B------:R-:W-:-:S04]  /*0200*/  IADD3 R4, P1, PT, R2, 0x10, RZ ;  /* 0x0000001002047810 */ /* 0x000fc80007f3e0ff */
[----:B------:R-:W-:-:S09]  /*0210*/  IADD3.X R3, PT, PT, RZ, R3, RZ, P1, !PT ;  /* 0x00000003ff037210 */ /* 0x000fd20000ffe4ff */
.L_x_2:
[----:B------:R-:W0:Y:S01]  /*0220*/  LDC.64 R14, c[0x0][0x388] ;  /* 0x0000e200ff0e7b82 */ /* 0x000e220000000a00 */
[----:B------:R-:W-:-:S05]  /*0230*/  MOV R2, R4 ;  /* 0x0000000400027202 */ /* 0x000fca0000000f00 */
[----:B------:R-:W2:Y:S04]  /*0240*/  LDG.E R25, desc[UR4][R2.64+-0x10] ;  /* 0xfffff00402197981 */ /* 0x000ea8000c1e1900 */
[----:B------:R-:W3:Y:S04]  /*0250*/  LDG.E R23, desc[UR4][R2.64+-0xc] ;  /* 0xfffff40402177981 */ /* 0x000ee8000c1e1900 */
[----:B------:R-:W4:Y:S04]  /*0260*/  LDG.E R29, desc[UR4][R2.64+-0x8] ;  /* 0xfffff804021d7981 */ /* 0x000f28000c1e1900 */
[----:B------:R-:W5:Y:S01]  /*0270*/  LDG.E R28, desc[UR4][R2.64+-0x4] ;  /* 0xfffffc04021c7981 */ /* 0x000f62000c1e1900 */
[----:B0-----:R-:W-:-:S05]  /*0280*/  IMAD.WIDE R14, R18, 0x4, R14 ;  /* 0x00000004120e7825 */ /* 0x001fca00078e020e */
[----:B------:R0:W2:Y:S01]  /*0290*/  LDG.E R26, desc[UR4][R14.64] ;  /* 0x000000040e1a7981 */ /* 0x0000a2000c1e1900 */
[----:B------:R-:W-:-:S04]  /*02a0*/  IMAD.WIDE R12, R17, 0x4, R14 ;  /* 0x00000004110c7825 */ /* 0x000fc800078e020e */
[C---:B------:R-:W-:Y:S02]  /*02b0*/  IMAD.WIDE R4, R17.reuse, 0x4, R12 ;  /* 0x0000000411047825 */ /* 0x040fe400078e020c */
[----:B------:R-:W3:Y:S02]  /*02c0*/  LDG.E R12, desc[UR4][R12.64] ;  /* 0x000000040c0c7981 */ /* 0x000ee4000c1e1900 */
[C---:B------:R-:W-:Y:S02]  /*02d0*/  IMAD.WIDE R8, R17.reuse, 0x4, R4 ;  /* 0x0000000411087825 */ /* 0x040fe400078e0204 */
[----:B------:R-:W4:Y:S02]  /*02e0*/  LDG.E R4, desc[UR4][R4.64] ;  /* 0x0000000404047981 */ /* 0x000f24000c1e1900 */
[C---:B------:R-:W-:Y:S02]  /*02f0*/  IMAD.WIDE R6, R17.reuse, 0x4, R8 ;  /* 0x0000000411067825 */ /* 0x040fe400078e0208 */
[----:B------:R-:W5:Y:S02]  /*0300*/  LDG.E R8, desc[UR4][R8.64] ;  /* 0x0000000408087981 */ /* 0x000f64000c1e1900 */
[----:B------:R-:W-:-:S02]  /*0310*/  IMAD.WIDE R10, R17, 0x4, R6 ;  /* 0x00000004110a7825 */ /* 0x000fc400078e0206 */
[----:B------:R-:W5:Y:S04]  /*0320*/  LDG.E R5, desc[UR4][R2.64] ;  /* 0x0000000402057981 */ /* 0x000f68000c1e1900 */
[----:B------:R-:W5:Y:S01]  /*0330*/  LDG.E R6, desc[UR4][R6.64] ;  /* 0x0000000406067981 */ /* 0x000f62000c1e1900 */
[----:B0-----:R-:W-:-:S03]  /*0340*/  IMAD.WIDE R14, R17, 0x4, R10 ;  /* 0x00000004110e7825 */ /* 0x001fc600078e020a */
[----:B------:R-:W5:Y:S04]  /*0350*/  LDG.E R10, desc[UR4][R10.64] ;  /* 0x000000040a0a7981 */ /* 0x000f68000c1e1900 */
[----:B------:R-:W5:Y:S04]  /*0360*/  LDG.E R13, desc[UR4][R14.64] ;  /* 0x000000040e0d7981 */ /* 0x000f68000c1e1900 */
[----:B------:R-:W5:Y:S04]  /*0370*/  LDG.E R7, desc[UR4][R2.64+0x4] ;  /* 0x0000040402077981 */ /* 0x000f68000c1e1900 */
[----:B------:R-:W5:Y:S01]  /*0380*/  LDG.E R9, desc[UR4][R2.64+0xc] ;  /* 0x00000c0402097981 */ /* 0x000f62000c1e1900 */
[----:B--2---:R-:W-:-:S02]  /*0390*/  IMAD R26, R25, R26, R24 ;  /* 0x0000001a191a7224 */ /* 0x004fc400078e0218 */
[----:B------:R-:W-:Y:S02]  /*03a0*/  IMAD.WIDE R24, R17, 0x4, R14 ;  /* 0x0000000411187825 */ /* 0x000fe400078e020e */
[----:B------:R0:W2:Y:S04]  /*03b0*/  LDG.E R14, desc[UR4][R2.64+0x8] ;  /* 0x00000804020e7981 */ /* 0x0000a8000c1e1900 */
[----:B------:R-:W2:Y:S01]  /*03c0*/  LDG.E R24, desc[UR4][R24.64] ;  /* 0x0000000418187981 */ /* 0x000ea2000c1e1900 */
[----:B---3--:R-:W-:Y:S01]  /*03d0*/  IMAD R12, R23, R12, R26 ;  /* 0x0000000c170c7224 */ /* 0x008fe200078e021a */
[----:B------:R-:W-:-:S03]  /*03e0*/  IADD3 R22, PT, PT, R22, 0x8, RZ ;  /* 0x0000000816167810 */ /* 0x000fc60007ffe0ff */
[----:B----4-:R-:W-:Y:S01]  /*03f0*/  IMAD R29, R29, R4, R12 ;  /* 0x000000041d1d7224 */ /* 0x010fe200078e020c */
[----:B------:R-:W-:-:S03]  /*0400*/  ISETP.NE.AND P1, PT, R22, RZ, PT ;  /* 0x000000ff1600720c */ /* 0x000fc60003f25270 */
[----:B-----5:R-:W-:Y:S01]  /*0410*/  IMAD R8, R28, R8, R29 ;  /* 0x000000081c087224 */ /* 0x020fe200078e021d */
[----:B------:R-:W-:-:S03]  /*0420*/  IADD3 R4, P2, PT, R2, 0x20, RZ ;  /* 0x0000002002047810 */ /* 0x000fc60007f5e0ff */
[----:B------:R-:W-:Y:S01]  /*0430*/  IMAD R5, R5, R6, R8 ;  /* 0x0000000605057224 */ /* 0x000fe200078e0208 */
[----:B0-----:R-:W-:Y:S02]  /*0440*/  IADD3.X R3, PT, PT, RZ, R3, RZ, P2, !PT ;  /* 0x00000003ff037210 */ /* 0x001fe400017fe4ff */
[----:B------:R-:W-:Y:S01]  /*0450*/  LEA R18, R17, R18, 0x3 ;  /* 0x0000001211127211 */ /* 0x000fe200078e18ff */
[----:B------:R-:W-:-:S04]  /*0460*/  IMAD R5, R7, R10, R5 ;  /* 0x0000000a07057224 */ /* 0x000fc800078e0205 */
[----:B--2---:R-:W-:-:S04]  /*0470*/  IMAD R5, R14, R13, R5 ;  /* 0x0000000d0e057224 */ /* 0x004fc800078e0205 */
[----:B------:R-:W-:Y:S01]  /*0480*/  IMAD R24, R9, R24, R5 ;  /* 0x0000001809187224 */ /* 0x000fe200078e0205 */
[----:B------:R-:W-:Y:S06]  /*0490*/  @P1 BRA `(.L_x_2) ;  /* 0xfffffffc00601947 */ /* 0x000fec000383ffff */
.L_x_1:
[----:B------:R-:W-:Y:S05]  /*04a0*/  @!P0 BRA `(.L_x_0) ;  /* 0x0000000000fc8947 */ /* 0x000fea0003800000 */
[----:B------:R-:W-:Y:S02]  /*04b0*/  ISETP.GE.U32.AND P1, PT, R27, 0x4, PT ;  /* 0x000000041b00780c */ /* 0x000fe40003f26070 */
[----:B------:R-:W-:-:S04]  /*04c0*/  LOP3.LUT R14, R19, 0x3, RZ, 0xc0, !PT ;  /* 0x00000003130e7812 */ /* 0x000fc800078ec0ff */
[----:B------:R-:W-:-:S07]  /*04d0*/  ISETP.NE.AND P0, PT, R14, RZ, PT ;  /* 0x000000ff0e00720c */ /* 0x000fce0003f05270 */
[----:B------:R-:W-:Y:S06]  /*04e0*/  @!P1 BRA `(.L_x_3) ;  /* 0x00000000006c9947 */ /* 0x000fec0003800000 */
[----:B------:R-:W0:Y:S01]  /*04f0*/  LDC.64 R4, c[0x0][0x388] ;  /* 0x0000e200ff047b82 */ /* 0x000e220000000a00 */
[----:B------:R-:W1:Y:S01]  /*0500*/  LDCU.64 UR6, c[0x0][0x380] ;  /* 0x00007000ff0677ac */ /* 0x000e620008000a00 */
[----:B------:R-:W-:Y:S01]  /*0510*/  IMAD R7, R21, R17, R0 ;  /* 0x0000001115077224 */ /* 0x000fe200078e0200 */
[CC--:B------:R-:W-:Y:S02]  /*0520*/  IADD3 R3, PT, PT, R20.reuse, R21.reuse, RZ ;  /* 0x0000001514037210 */ /* 0x0c0fe40007ffe0ff */
[----:B------:R-:W-:-:S03]  /*0530*/  IADD3 R8, P1, PT, R20, R21, RZ ;  /* 0x0000001514087210 */ /* 0x000fc60007f3e0ff */
[----:B------:R-:W2:Y:S01]  /*0540*/  LDC.64 R12, c[0x0][0x380] ;  /* 0x0000e000ff0c7b82 */ /* 0x000ea20000000a00 */
[----:B0-----:R-:W-:-:S04]  /*0550*/  IMAD.WIDE R4, R7, 0x4, R4 ;  /* 0x0000000407047825 */ /* 0x001fc800078e0204 */
[----:B------:R-:W-:Y:S02]  /*0560*/  IMAD.WIDE R6, R17, 0x4, R4 ;  /* 0x0000000411067825 */ /* 0x000fe400078e0204 */
[----:B------:R-:W3:Y:S02]  /*0570*/  LDG.E R4, desc[UR4][R4.64] ;  /* 0x0000000404047981 */ /* 0x000ee4000c1e1900 */
[----:B--2---:R-:W-:Y:S01]  /*0580*/  IMAD.WIDE.U32 R12, R3, 0x4, R12 ;  /* 0x00000004030c7825 */ /* 0x004fe200078e000c */
[----:B------:R-:W-:Y:S02]  /*0590*/  IADD3.X R3, PT, PT, RZ, RZ, RZ, P1, !PT ;  /* 0x000000ffff037210 */ /* 0x000fe40000ffe4ff */
[----:B-1----:R-:W-:-:S03]  /*05a0*/  LEA R2, P1, R8, UR6, 0x2 ;  /* 0x0000000608027c11 */ /* 0x002fc6000f8210ff */
[----:B------:R-:W3:Y:S01]  /*05b0*/  LDG.E R13, desc[UR4][R12.64] ;  /* 0x000000040c0d7981 */ /* 0x000ee2000c1e1900 */
[----:B------:R-:W-:Y:S01]  /*05c0*/  LEA.HI.X R3, R8, UR7, R3, 0x2, P1 ;  /* 0x0000000708037c11 */ /* 0x000fe200088f1403 */
[C---:B------:R-:W-:Y:S02]  /*05d0*/  IMAD.WIDE R8, R17.reuse, 0x4, R6 ;  /* 0x0000000411087825 */ /* 0x040fe400078e0206 */
[----:B------:R-:W2:Y:S04]  /*05e0*/  LDG.E R6, desc[UR4][R6.64] ;  /* 0x0000000406067981 */ /* 0x000ea8000c1e1900 */
[----:B------:R-:W2:Y:S01]  /*05f0*/  LDG.E R15, desc[UR4][R2.64+0x4] ;  /* 0x00000404020f7981 */ /* 0x000ea2000c1e1900 */
[----:B------:R-:W-:-:S03]  /*0600*/  IMAD.WIDE R10, R17, 0x4, R8 ;  /* 0x00000004110a7825 */ /* 0x000fc600078e0208 */
[----:B------:R-:W4:Y:S04]  /*0610*/  LDG.E R22, desc[UR4][R8.64] ;  /* 0x0000000408167981 */ /* 0x000f28000c1e1900 */
[----:B------:R-:W4:Y:S04]  /*0620*/  LDG.E R18, desc[UR4][R2.64+0x8] ;  /* 0x0000080402127981 */ /* 0x000f28000c1e1900 */
[----:B------:R-:W5:Y:S04]  /*0630*/  LDG.E R26, desc[UR4][R2.64+0xc] ;  /* 0x00000c04021a7981 */ /* 0x000f68000c1e1900 */
[----:B------:R-:W5:Y:S01]  /*0640*/  LDG.E R10, desc[UR4][R10.64] ;  /* 0x000000040a0a7981 */ /* 0x000f62000c1e1900 */
[----:B------:R-:W-:Y:S01]  /*0650*/  IADD3 R21, PT, PT, R21, 0x4, RZ ;  /* 0x0000000415157810 */ /* 0x000fe20007ffe0ff */
[----:B---3--:R-:W-:-:S04]  /*0660*/  IMAD R24, R13, R4, R24 ;  /* 0x000000040d187224 */ /* 0x008fc800078e0218 */
[----:B--2---:R-:W-:-:S04]  /*0670*/  IMAD R15, R15, R6, R24 ;  /* 0x000000060f0f7224 */ /* 0x004fc800078e0218 */
[----:B----4-:R-:W-:-:S04]  /*0680*/  IMAD R15, R18, R22, R15 ;  /* 0x00000016120f7224 */ /* 0x010fc800078e020f */
[----:B-----5:R-:W-:-:S07]  /*0690*/  IMAD R24, R26, R10, R15 ;  /* 0x0000000a1a187224 */ /* 0x020fce00078e020f */
.L_x_3:
[----:B------:R-:W-:Y:S05]  /*06a0*/  @!P0 BRA `(.L_x_0) ;  /* 0x00000000007c8947 */ /* 0x000fea0003800000 */
[----:B------:R-:W-:Y:S01]  /*06b0*/  ISETP.NE.AND P1, PT, R14, 0x1, PT ;  /* 0x000000010e00780c */ /* 0x000fe20003f25270 */
[----:B------:R-:W0:Y:S01]  /*06c0*/  LDC.64 R10, c[0x0][0x380] ;  /* 0x0000e000ff0a7b82 */ /* 0x000e220000000a00 */
[----:B------:R-:W-:-:S04]  /*06d0*/  LOP3.LUT R19, R19, 0x1, RZ, 0xc0, !PT ;  /* 0x0000000113137812 */ /* 0x000fc800078ec0ff */
[----:B------:R-:W-:-:S03]  /*06e0*/  ISETP.NE.U32.AND P0, PT, R19, 0x1, PT ;  /* 0x000000011300780c */ /* 0x000fc60003f05070 */
[----:B------:R-:W1:Y:S04]  /*06f0*/  LDC.64 R8, c[0x0][0x388] ;  /* 0x0000e200ff087b82 */ /* 0x000e680000000a00 */
[CC--:B------:R-:W-:Y:S02]  /*0700*/  @P1 IADD3 R13, PT, PT, R20.reuse, R21.reuse, RZ ;  /* 0x00000015140d1210 */ /* 0x0c0fe40007ffe0ff */
[----:B------:R-:W-:Y:S02]  /*0710*/  @P1 IADD3 R12, P2, PT, R20, R21, RZ ;  /* 0x00000015140c1210 */ /* 0x000fe40007f5e0ff */
[----:B------:R-:W2:Y:S02]  /*0720*/  @P1 LDC.64 R2, c[0x0][0x380] ;  /* 0x0000e000ff021b82 */ /* 0x000ea40000000a00 */
[----:B------:R-:W-:-:S06]  /*0730*/  @P1 IADD3.X R14, PT, PT, RZ, RZ, RZ, P2, !PT ;  /* 0x000000ffff0e1210 */ /* 0x000fcc00017fe4ff */
[----:B------:R-:W3:Y:S01]  /*0740*/  LDC.64 R4, c[0x0][0x380] ;  /* 0x0000e000ff047b82 */ /* 0x000ee20000000a00 */
[----:B0-----:R-:W-:-:S04]  /*0750*/  @P1 IMAD.WIDE.U32 R10, R13, 0x4, R10 ;  /* 0x000000040d0a1825 */ /* 0x001fc800078e000a */
[C---:B------:R-:W-:Y:S01]  /*0760*/  @P1 IMAD R13, R21.reuse, R17, R0 ;  /* 0x00000011150d1224 */ /* 0x040fe200078e0200 */
[----:B------:R-:W-:Y:S01]  /*0770*/  @P1 IADD3 R21, PT, PT, R21, 0x2, RZ ;  /* 0x0000000215151810 */ /* 0x000fe20007ffe0ff */
[----:B------:R-:W4:Y:S01]  /*0780*/  @P1 LDG.E R11, desc[UR4][R10.64] ;  /* 0x000000040a0b1981 */ /* 0x000f22000c1e1900 */
[----:B------:R-:W0:Y:S01]  /*0790*/  LDC.64 R6, c[0x0][0x388] ;  /* 0x0000e200ff067b82 */ /* 0x000e220000000a00 */
[----:B-1----:R-:W-:Y:S01]  /*07a0*/  @P1 IMAD.WIDE R8, R13, 0x4, R8 ;  /* 0x000000040d081825 */ /* 0x002fe200078e0208 */
[----:B------:R-:W-:Y:S02]  /*07b0*/  @!P0 IADD3 R15, PT, PT, R20, R21, RZ ;  /* 0x00000015140f8210 */ /* 0x000fe40007ffe0ff */
[----:B--2---:R-:W-:Y:S01]  /*07c0*/  @P1 LEA R2, P2, R12, R2, 0x2 ;  /* 0x000000020c021211 */ /* 0x004fe200078410ff */
[----:B------:R-:W-:-:S03]  /*07d0*/  @!P0 IMAD R21, R21, R17, R0 ;  /* 0x0000001115158224 */ /* 0x000fc600078e0200 */
[----:B------:R-:W-:Y:S01]  /*07e0*/  @P1 LEA.HI.X R3, R12, R3, R14, 0x2, P2 ;  /* 0x000000030c031211 */ /* 0x000fe200010f140e */
[----:B------:R-:W-:Y:S01]  /*07f0*/  @P1 IMAD.WIDE R12, R17, 0x4, R8 ;  /* 0x00000004110c1825 */ /* 0x000fe200078e0208 */
[----:B------:R-:W4:Y:S03]  /*0800*/  @P1 LDG.E R14, desc[UR4][R8.64] ;  /* 0x00000004080e1981 */ /* 0x000f26000c1e1900 */
[----:B---3--:R-:W-:Y:S01]  /*0810*/  @!P0 IMAD.WIDE.U32 R4, R15, 0x4, R4 ;  /* 0x000000040f048825 */ /* 0x008fe200078e0004 */
[----:B------:R-:W2:Y:S04]  /*0820*/  @P1 LDG.E R2, desc[UR4][R2.64+0x4] ;  /* 0x0000040402021981 */ /* 0x000ea8000c1e1900 */
[----:B------:R-:W2:Y:S01]  /*0830*/  @P1 LDG.E R12, desc[UR4][R12.64] ;  /* 0x000000040c0c1981 */ /* 0x000ea2000c1e1900 */
[----:B0-----:R-:W-:-:S03]  /*0840*/  @!P0 IMAD.WIDE R6, R21, 0x4, R6 ;  /* 0x0000000415068825 */ /* 0x001fc600078e0206 */
[----:B------:R-:W3:Y:S04]  /*0850*/  @!P0 LDG.E R5, desc[UR4][R4.64] ;  /* 0x0000000404058981 */ /* 0x000ee8000c1e1900 */
[----:B------:R-:W3:Y:S01]  /*0860*/  @!P0 LDG.E R6, desc[UR4][R6.64] ;  /* 0x0000000406068981 */ /* 0x000ee2000c1e1900 */
[----:B----4-:R-:W-:-:S04]  /*0870*/  @P1 IMAD R11, R11, R14, R24 ;  /* 0x0000000e0b0b1224 */ /* 0x010fc800078e0218 */
[----:B--2---:R-:W-:-:S04]  /*0880*/  @P1 IMAD R24, R2, R12, R11 ;  /* 0x0000000c02181224 */ /* 0x004fc800078e020b */
[----:B---3--:R-:W-:-:S07]  /*0890*/  @!P0 IMAD R24, R5, R6, R24 ;  /* 0x0000000605188224 */ /* 0x008fce00078e0218 */
.L_x_0:
[----:B------:R-:W0:Y:S01]  /*08a0*/  LDC.64 R2, c[0x0][0x390] ;  /* 0x0000e400ff027b82 */ /* 0x000e220000000a00 */
[----:B------:R-:W-:-:S04]  /*08b0*/  IMAD R17, R16, R17, R0 ;  /* 0x0000001110117224 */ /* 0x000fc800078e0200 */
[----:B0-----:R-:W-:-:S05]  /*08c0*/  IMAD.WIDE R2, R17, 0x4, R2 ;  /* 0x0000000411027825 */ /* 0x001fca00078e0202 */
[----:B------:R-:W-:Y:S01]  /*08d0*/  STG.E desc[UR4][R2.64], R24 ;  /* 0x0000001802007986 */ /* 0x000fe2000c101904 */
[----:B------:R-:W-:Y:S05]  /*08e0*/  EXIT ;  /* 0x000000000000794d */ /* 0x000fea0003800000 */
.L_x_4:
[----:B------:R-:W-:-:S00]  /*08f0*/  BRA `(.L_x_4) ;  /* 0xfffffffc00fc7947 */ /* 0x000fc0000383ffff */
[----:B------:R-:W-:-:S00]  /*0900*/  NOP ;  /* 0x0000000000007918 */ /* 0x000fc00000000000 */
[----:B------:R-:W-:-:S00]  /*0910*/  NOP ;  /* 0x0000000000007918 */ /* 0x000fc00000000000 */
[----:B------:R-:W-:-:S00]  /*0920*/  NOP ;  /* 0x0000000000007918 */ /* 0x000fc00000000000 */
[----:B------:R-:W-:-:S00]  /*0930*/  NOP ;  /* 0x0000000000007918 */ /* 0x000fc00000000000 */
[----:B------:R-:W-:-:S00]  /*0940*/  NOP ;  /* 0x0000000000007918 */ /* 0x000fc00000000000 */
[----:B------:R-:W-:-:S00]  /*0950*/  NOP ;  /* 0x0000000000007918 */ /* 0x000fc00000000000 */
[----:B------:R-:W-:-:S00]  /*0960*/  NOP ;  /* 0x0000000000007918 */ /* 0x000fc00000000000 */
[----:B------:R-:W-:-:S00]  /*0970*/  NOP ;  /* 0x0000000000007918 */ /* 0x000fc00000000000 */
.L_x_5:


//--------------------- .nv.shared.reserved.0     --------------------------
	.section	.nv.shared.reserved.0,"aw",@nobits
	.weak		__nv_reservedSMEM_offset_0_alias
	.size		__nv_reservedSMEM_offset_0_alias, 0, 64
	.other		__nv_reservedSMEM_offset_0_alias,@"STO_CUDA_RESERVED_SHARED STV_DEFAULT"
__nv_reservedSMEM_offset_0_alias:
	.zero		0
	.zero		64


//--------------------- .nv.constant0._Z15matrixMulKernelPiS_S_iii --------------------------
	.section	.nv.constant0._Z15matrixMulKernelPiS_S_iii,"a",@progbits
	.sectionflags	@""
	.align	4
.nv.constant0._Z15matrixMulKernelPiS_S_iii:
	.zero		932


//--------------------- SYMBOLS --------------------------

	.type		.nv.reservedSmem.offset0,@object
	.size		.nv.reservedSmem.offset0,0x4
